	.headerflags	@"EF_CUDA_TEXMODE_UNIFIED EF_CUDA_64BIT_ADDRESS EF_CUDA_ACCELERATORS EF_CUDA_SM90 EF_CUDA_VIRTUAL_SM(EF_CUDA_SM90)"
	.elftype	@"ET_EXEC"


//--------------------- .nv.info                  --------------------------
	.section	.nv.info,"",@"SHT_CUDA_INFO"
	.align	4


	//----- nvinfo : EIATTR_REGCOUNT
	.align		4
        /*0000*/ 	.byte	0x04, 0x2f
        /*0002*/ 	.short	(.L_3 - .L_2)
	.align		4
.L_2:
        /*0004*/ 	.word	index@(triton_poi_fused__native_batch_norm_legit_no_training_relu_3)
        /*0008*/ 	.word	0x00000012


	//----- nvinfo : EIATTR_MIN_STACK_SIZE
	.align		4
.L_3:
        /*000c*/ 	.byte	0x04, 0x12
        /*000e*/ 	.short	(.L_5 - .L_4)
	.align		4
.L_4:
        /*0010*/ 	.word	index@(triton_poi_fused__native_batch_norm_legit_no_training_relu_3)
        /*0014*/ 	.word	0x00000000


	//----- nvinfo : EIATTR_FRAME_SIZE
	.align		4
.L_5:
        /*0018*/ 	.byte	0x04, 0x11
        /*001a*/ 	.short	(.L_7 - .L_6)
	.align		4
.L_6:
        /*001c*/ 	.word	index@(triton_poi_fused__native_batch_norm_legit_no_training_relu_3)
        /*0020*/ 	.word	0x00000000


	//----- nvinfo : EIATTR_MIN_STACK_SIZE
	.align		4
.L_7:
        /*0024*/ 	.byte	0x04, 0x12
        /*0026*/ 	.short	(.L_9 - .L_8)
	.align		4
.L_8:
        /*0028*/ 	.word	index@(triton_poi_fused__native_batch_norm_legit_no_training_relu_3)
        /*002c*/ 	.word	0x00000000
.L_9:


//--------------------- .nv.info.triton_poi_fused__native_batch_norm_legit_no_training_relu_3 --------------------------
	.section	.nv.info.triton_poi_fused__native_batch_norm_legit_no_training_relu_3,"",@"SHT_CUDA_INFO"
	.sectionflags	@""
	.align	4


	//----- nvinfo : EIATTR_CUDA_API_VERSION
	.align		4
        /*0000*/ 	.byte	0x04, 0x37
        /*0002*/ 	.short	(.L_11 - .L_10)
.L_10:
        /*0004*/ 	.word	0x0000007c


	//----- nvinfo : EIATTR_KPARAM_INFO
	.align		4
.L_11:
        /*0008*/ 	.byte	0x04, 0x17
        /*000a*/ 	.short	(.L_13 - .L_12)
.L_12:
        /*000c*/ 	.word	0x00000000
        /*0010*/ 	.short	0x0006
        /*0012*/ 	.short	0x0030
        /*0014*/ 	.byte	0x00, 0xf0, 0x11, 0x00


	//----- nvinfo : EIATTR_KPARAM_INFO
	.align		4
.L_13:
        /*0018*/ 	.byte	0x04, 0x17
        /*001a*/ 	.short	(.L_15 - .L_14)
.L_14:
        /*001c*/ 	.word	0x00000000
        /*0020*/ 	.short	0x0005
        /*0022*/ 	.short	0x0028
        /*0024*/ 	.byte	0x00, 0xf4, 0x21, 0x00


	//----- nvinfo : EIATTR_KPARAM_INFO
	.align		4
.L_15:
        /*0028*/ 	.byte	0x04, 0x17
        /*002a*/ 	.short	(.L_17 - .L_16)
.L_16:
        /*002c*/ 	.word	0x00000000
        /*0030*/ 	.short	0x0004
        /*0032*/ 	.short	0x0020
        /*0034*/ 	.byte	0x00, 0xf4, 0x21, 0x00


	//----- nvinfo : EIATTR_KPARAM_INFO
	.align		4
.L_17:
        /*0038*/ 	.byte	0x04, 0x17
        /*003a*/ 	.short	(.L_19 - .L_18)
.L_18:
        /*003c*/ 	.word	0x00000000
        /*0040*/ 	.short	0x0003
        /*0042*/ 	.short	0x0018
        /*0044*/ 	.byte	0x00, 0xf4, 0x21, 0x00


	//----- nvinfo : EIATTR_KPARAM_INFO
	.align		4
.L_19:
        /*0048*/ 	.byte	0x04, 0x17
        /*004a*/ 	.short	(.L_21 - .L_20)
.L_20:
        /*004c*/ 	.word	0x00000000
        /*0050*/ 	.short	0x0002
        /*0052*/ 	.short	0x0010
        /*0054*/ 	.byte	0x00, 0xf4, 0x21, 0x00


	//----- nvinfo : EIATTR_KPARAM_INFO
	.align		4
.L_21:
        /*0058*/ 	.byte	0x04, 0x17
        /*005a*/ 	.short	(.L_23 - .L_22)
.L_22:
        /*005c*/ 	.word	0x00000000
        /*0060*/ 	.short	0x0001
        /*0062*/ 	.short	0x0008
        /*0064*/ 	.byte	0x00, 0xf4, 0x21, 0x00


	//----- nvinfo : EIATTR_KPARAM_INFO
	.align		4
.L_23:
        /*0068*/ 	.byte	0x04, 0x17
        /*006a*/ 	.short	(.L_25 - .L_24)
.L_24:
        /*006c*/ 	.word	0x00000000
        /*0070*/ 	.short	0x0000
        /*0072*/ 	.short	0x0000
        /*0074*/ 	.byte	0x00, 0xf4, 0x21, 0x00


	//----- nvinfo : EIATTR_SPARSE_MMA_MASK
	.align		4
.L_25:
        /*0078*/ 	.byte	0x03, 0x50
        /*007a*/ 	.short	0x0000


	//----- nvinfo : EIATTR_MAXREG_COUNT
	.align		4
        /*007c*/ 	.byte	0x03, 0x1b
        /*007e*/ 	.short	0x00ff


	//----- nvinfo : EIATTR_EXIT_INSTR_OFFSETS
	.align		4
        /*0080*/ 	.byte	0x04, 0x1c
        /*0082*/ 	.short	(.L_27 - .L_26)


	//   ....[0]....
.L_26:
        /*0084*/ 	.word	0x00000300


	//   ....[1]....
        /*0088*/ 	.word	0x00000320


	//----- nvinfo : EIATTR_REQNTID
	.align		4
.L_27:
        /*008c*/ 	.byte	0x04, 0x10
        /*008e*/ 	.short	(.L_29 - .L_28)
.L_28:
        /*0090*/ 	.word	0x00000080
        /*0094*/ 	.word	0x00000001
        /*0098*/ 	.word	0x00000001


	//----- nvinfo : EIATTR_CBANK_PARAM_SIZE
	.align		4
.L_29:
        /*009c*/ 	.byte	0x03, 0x19
        /*009e*/ 	.short	0x0034


	//----- nvinfo : EIATTR_PARAM_CBANK
	.align		4
        /*00a0*/ 	.byte	0x04, 0x0a
        /*00a2*/ 	.short	(.L_31 - .L_30)
	.align		4
.L_30:
        /*00a4*/ 	.word	index@(.nv.constant0.triton_poi_fused__native_batch_norm_legit_no_training_relu_3)
        /*00a8*/ 	.short	0x0210
        /*00aa*/ 	.short	0x0034


	//----- nvinfo : EIATTR_SW_WAR
	.align		4
.L_31:
        /*00ac*/ 	.byte	0x04, 0x36
        /*00ae*/ 	.short	(.L_33 - .L_32)
.L_32:
        /*00b0*/ 	.word	0x00000008
.L_33:


//--------------------- .nv.callgraph             --------------------------
	.section	.nv.callgraph,"",@"SHT_CUDA_CALLGRAPH"
	.align	4
	.sectionentsize	8
	.align		4
        /*0000*/ 	.word	0x00000000
	.align		4
        /*0004*/ 	.word	0xffffffff
	.align		4
        /*0008*/ 	.word	0x00000000
	.align		4
        /*000c*/ 	.word	0xfffffffe
	.align		4
        /*0010*/ 	.word	0x00000000
	.align		4
        /*0014*/ 	.word	0xfffffffd
	.align		4
        /*0018*/ 	.word	0x00000000
	.align		4
        /*001c*/ 	.word	0xfffffffc


//--------------------- .nv.constant4             --------------------------
	.section	.nv.constant4,"a",@progbits
	.align	8
	.align		8
.nv.constant4:
        /*0000*/ 	.dword	_$_str
	.align		8
        /*0008*/ 	.dword	_$_str_$_2


//--------------------- .text.triton_poi_fused__native_batch_norm_legit_no_training_relu_3 --------------------------
	.section	.text.triton_poi_fused__native_batch_norm_legit_no_training_relu_3,"ax",@progbits
	.align	128
        .global         triton_poi_fused__native_batch_norm_legit_no_training_relu_3
        .type           triton_poi_fused__native_batch_norm_legit_no_training_relu_3,@function
        .size           triton_poi_fused__native_batch_norm_legit_no_training_relu_3,(.L_x_1 - triton_poi_fused__native_batch_norm_legit_no_training_relu_3)
        .other          triton_poi_fused__native_batch_norm_legit_no_training_relu_3,@"STO_CUDA_ENTRY STV_DEFAULT"
triton_poi_fused__native_batch_norm_legit_no_training_relu_3:
.text.triton_poi_fused__native_batch_norm_legit_no_training_relu_3:
[----:B------:R-:W0:Y:S01]  /*0000*/  LDC R1, c[0x0][0x28] ;  /* 0x00000a00ff017b82 */ /* 0x000e220000000800 */
[----:B------:R-:W1:Y:S07]  /*0010*/  S2R R0, SR_TID.X ;  /* 0x0000000000007919 */ /* 0x000e6e0000002100 */
[----:B------:R-:W2:Y:S01]  /*0020*/  LDC.64 R8, c[0x0][0x220] ;  /* 0x00008800ff087b82 */ /* 0x000ea20000000a00 */
[----:B------:R-:W-:Y:S01]  /*0030*/  HFMA2.MMA R14, -RZ, RZ, 0, 0 ;  /* 0x00000000ff0e7435 */ /* 0x000fe200000001ff */
[----:B------:R-:W-:Y:S01]  /*0040*/  ULDC.64 UR4, c[0x0][0x208] ;  /* 0x0000820000047ab9 */ /* 0x000fe20000000a00 */
[----:B------:R-:W3:Y:S05]  /*0050*/  S2R R3, SR_CTAID.X ;  /* 0x0000000000037919 */ /* 0x000eea0000002500 */
[----:B------:R-:W4:Y:S08]  /*0060*/  LDC.64 R4, c[0x0][0x210] ;  /* 0x00008400ff047b82 */ /* 0x000f300000000a00 */
[----:B------:R-:W5:Y:S08]  /*0070*/  LDC.64 R6, c[0x0][0x218] ;  /* 0x00008600ff067b82 */ /* 0x000f700000000a00 */
[----:B------:R-:W5:Y:S01]  /*0080*/  LDC.64 R10, c[0x0][0x228] ;  /* 0x00008a00ff0a7b82 */ /* 0x000f620000000a00 */
[----:B-1----:R-:W-:-:S07]  /*0090*/  LOP3.LUT R0, R0, 0x7f, RZ, 0xc0, !PT ;  /* 0x0000007f00007812 */ /* 0x002fce00078ec0ff */
[----:B------:R-:W1:Y:S01]  /*00a0*/  LDC.64 R12, c[0x0][0x230] ;  /* 0x00008c00ff0c7b82 */ /* 0x000e620000000a00 */
[----:B---3--:R-:W-:Y:S02]  /*00b0*/  SHF.R.S32.HI R2, RZ, 0x18, R3 ;  /* 0x00000018ff027819 */ /* 0x008fe40000011403 */
[----:B------:R-:W-:Y:S02]  /*00c0*/  LEA R0, R3, R0, 0x7 ;  /* 0x0000000003007211 */ /* 0x000fe400078e38ff */
[----:B------:R-:W-:Y:S02]  /*00d0*/  SGXT R3, R2, 0x1 ;  /* 0x000000010203781a */ /* 0x000fe40000000200 */
[----:B------:R-:W-:Y:S02]  /*00e0*/  ISETP.GE.AND P0, PT, R0, 0x400, PT ;  /* 0x000004000000780c */ /* 0x000fe40003f06270 */
[----:B------:R-:W-:-:S04]  /*00f0*/  LEA.HI R3, R3, R0, RZ, 0x8 ;  /* 0x0000000003037211 */ /* 0x000fc800078f40ff */
[----:B------:R-:W-:-:S04]  /*0100*/  LOP3.LUT R3, R3, 0xffffff00, RZ, 0xc0, !PT ;  /* 0xffffff0003037812 */ /* 0x000fc800078ec0ff */
[----:B------:R-:W-:-:S05]  /*0110*/  IADD3 R15, R0, -R3, RZ ;  /* 0x80000003000f7210 */ /* 0x000fca0007ffe0ff */
[----:B--2---:R-:W-:-:S05]  /*0120*/  IMAD.WIDE R8, R15, 0x4, R8 ;  /* 0x000000040f087825 */ /* 0x004fca00078e0208 */
[----:B------:R2:W3:Y:S01]  /*0130*/  @!P0 LDG.E.EL R14, desc[UR4][R8.64] ;  /* 0x00000004080e8981 */ /* 0x0004e2000c2e1900 */
[----:B------:R-:W-:Y:S01]  /*0140*/  CS2R R2, SRZ ;  /* 0x0000000000027805 */ /* 0x000fe2000001ff00 */
[----:B----4-:R-:W-:-:S04]  /*0150*/  IMAD.WIDE R4, R0, 0x4, R4 ;  /* 0x0000000400047825 */ /* 0x010fc800078e0204 */
[C---:B-----5:R-:W-:Y:S01]  /*0160*/  IMAD.WIDE R6, R15.reuse, 0x4, R6 ;  /* 0x000000040f067825 */ /* 0x060fe200078e0206 */
[----:B------:R4:W5:Y:S03]  /*0170*/  @!P0 LDG.E R2, desc[UR4][R4.64] ;  /* 0x0000000404028981 */ /* 0x000966000c1e1900 */
[C---:B0-2---:R-:W-:Y:S01]  /*0180*/  IMAD.WIDE R8, R15.reuse, 0x4, R10 ;  /* 0x000000040f087825 */ /* 0x045fe200078e020a */
[----:B------:R0:W5:Y:S03]  /*0190*/  @!P0 LDG.E.EL R3, desc[UR4][R6.64] ;  /* 0x0000000406038981 */ /* 0x000166000c2e1900 */
[----:B-1----:R-:W-:Y:S01]  /*01a0*/  IMAD.WIDE R10, R15, 0x4, R12 ;  /* 0x000000040f0a7825 */ /* 0x002fe200078e020c */
[----:B------:R-:W-:Y:S01]  /*01b0*/  CS2R R12, SRZ ;  /* 0x00000000000c7805 */ /* 0x000fe2000001ff00 */
[----:B----4-:R-:W1:Y:S05]  /*01c0*/  LDC.64 R4, c[0x0][0x238] ;  /* 0x00008e00ff047b82 */ /* 0x010e6a0000000a00 */
[----:B------:R-:W2:Y:S04]  /*01d0*/  @!P0 LDG.E.EL R12, desc[UR4][R8.64] ;  /* 0x00000004080c8981 */ /* 0x000ea8000c2e1900 */
[----:B------:R-:W2:Y:S01]  /*01e0*/  @!P0 LDG.E.EL R13, desc[UR4][R10.64] ;  /* 0x000000040a0d8981 */ /* 0x000ea2000c2e1900 */
[----:B0-----:R-:W-:Y:S01]  /*01f0*/  MOV R6, 0x3e800000 ;  /* 0x3e80000000067802 */ /* 0x001fe20000000f00 */
[----:B---3--:R-:W-:-:S04]  /*0200*/  FADD R14, R14, 9.9999997473787516356e-06 ;  /* 0x3727c5ac0e0e7421 */ /* 0x008fc80000000000 */
[----:B------:R-:W0:Y:S01]  /*0210*/  MUFU.SQRT R15, R14 ;  /* 0x0000000e000f7308 */ /* 0x000e220000002000 */
[----:B-----5:R-:W-:Y:S01]  /*0220*/  FADD R2, -R3, R2 ;  /* 0x0000000203027221 */ /* 0x020fe20000000100 */
[C---:B0-----:R-:W-:Y:S02]  /*0230*/  FSETP.GT.AND P1, PT, R15.reuse, 8.50705917302346158658e+37, PT ;  /* 0x7e8000000f00780b */ /* 0x041fe40003f24000 */
[----:B------:R-:W-:Y:S02]  /*0240*/  FSETP.GEU.AND P2, PT, R15, 1.175494350822287508e-38, PT ;  /* 0x008000000f00780b */ /* 0x000fe40003f4e000 */
[----:B------:R-:W-:-:S09]  /*0250*/  FSEL R6, R6, 1, P1 ;  /* 0x3f80000006067808 */ /* 0x000fd20000800000 */
[----:B------:R-:W-:Y:S02]  /*0260*/  @P1 FMUL R15, R15, 0.25 ;  /* 0x3e8000000f0f1820 */ /* 0x000fe40000400000 */
[----:B------:R-:W-:Y:S02]  /*0270*/  @!P2 FMUL R6, R6, 16777216 ;  /* 0x4b8000000606a820 */ /* 0x000fe40000400000 */
[----:B------:R-:W-:-:S06]  /*0280*/  @!P2 FMUL R15, R15, 16777216 ;  /* 0x4b8000000f0fa820 */ /* 0x000fcc0000400000 */
[----:B------:R-:W0:Y:S02]  /*0290*/  MUFU.RCP R15, R15 ;  /* 0x0000000f000f7308 */ /* 0x000e240000001000 */
[----:B0-----:R-:W-:-:S04]  /*02a0*/  FMUL R3, R15, R6 ;  /* 0x000000060f037220 */ /* 0x001fc80000400000 */
[----:B------:R-:W-:-:S04]  /*02b0*/  FMUL R2, R2, R3 ;  /* 0x0000000302027220 */ /* 0x000fc80000400000 */
[----:B--2---:R-:W-:Y:S01]  /*02c0*/  FFMA R12, R2, R12, R13 ;  /* 0x0000000c020c7223 */ /* 0x004fe2000000000d */
[----:B-1----:R-:W-:-:S04]  /*02d0*/  IMAD.WIDE R2, R0, 0x4, R4 ;  /* 0x0000000400027825 */ /* 0x002fc800078e0204 */
[----:B------:R-:W-:-:S04]  /*02e0*/  FSETP.GEU.AND P1, PT, R12, RZ, PT ;  /* 0x000000ff0c00720b */ /* 0x000fc80003f2e000 */
[----:B------:R-:W-:Y:S01]  /*02f0*/  FSEL R5, R12, RZ, P1 ;  /* 0x000000ff0c057208 */ /* 0x000fe20000800000 */
[----:B------:R-:W-:Y:S08]  /*0300*/  @P0 EXIT ;  /* 0x000000000000094d */ /* 0x000ff00003800000 */
[----:B------:R-:W-:Y:S01]  /*0310*/  STG.E desc[UR4][R2.64], R5 ;  /* 0x0000000502007986 */ /* 0x000fe2000c101904 */
[----:B------:R-:W-:Y:S05]  /*0320*/  EXIT ;  /* 0x000000000000794d */ /* 0x000fea0003800000 */
.L_x_0:
[----:B------:R-:W-:-:S00]  /*0330*/  BRA `(.L_x_0) ;  /* 0xfffffffc00fc7947 */ /* 0x000fc0000383ffff */
[----:B------:R-:W-:-:S00]  /*0340*/  NOP ;  /* 0x0000000000007918 */ /* 0x000fc00000000000 */
        /* <DEDUP_REMOVED lines=11> */
.L_x_1:


//--------------------- .nv.global.init           --------------------------
	.section	.nv.global.init,"aw",@progbits
.nv.global.init:
	.type		_$_str,@object
	.size		_$_str,(_$_str_$_2 - _$_str)
_$_str:
        /*0000*/ 	.byte	0x5f, 0x5f, 0x43, 0x55, 0x44, 0x41, 0x5f, 0x46, 0x54, 0x5a, 0x00
	.type		_$_str_$_2,@object
	.size		_$_str_$_2,(.L_1 - _$_str_$_2)
_$_str_$_2:
        /*000b*/ 	.byte	0x5f, 0x5f, 0x43, 0x55, 0x44, 0x41, 0x5f, 0x50, 0x52, 0x45, 0x43, 0x5f, 0x53, 0x51, 0x52, 0x54
        /*001b*/ 	.byte	0x00
.L_1:


//--------------------- .nv.constant0.triton_poi_fused__native_batch_norm_legit_no_training_relu_3 --------------------------
	.section	.nv.constant0.triton_poi_fused__native_batch_norm_legit_no_training_relu_3,"a",@progbits
	.sectionflags	@""
	.align	4
.nv.constant0.triton_poi_fused__native_batch_norm_legit_no_training_relu_3:
	.zero		580
